//
// Generated by NVIDIA NVVM Compiler
//
// Compiler Build ID: CL-36424714
// Cuda compilation tools, release 13.0, V13.0.88
// Based on NVVM 20.0.0
//

.version 9.0
.target sm_100
.address_size 64

	// .globl	_Z8evaluatePKfjPK10ParametersjPf

.visible .entry _Z8evaluatePKfjPK10ParametersjPf(
	.param .u64 .ptr .align 1 _Z8evaluatePKfjPK10ParametersjPf_param_0,
	.param .u32 _Z8evaluatePKfjPK10ParametersjPf_param_1,
	.param .u64 .ptr .align 1 _Z8evaluatePKfjPK10ParametersjPf_param_2,
	.param .u32 _Z8evaluatePKfjPK10ParametersjPf_param_3,
	.param .u64 .ptr .align 1 _Z8evaluatePKfjPK10ParametersjPf_param_4
)
{
	.reg .pred 	%p<5>;
	.reg .b32 	%r<30>;
	.reg .b32 	%f<124>;
	.reg .b64 	%rd<59>;

	ld.param.u32 	%r4, [_Z8evaluatePKfjPK10ParametersjPf_param_1];
	ld.param.u32 	%r5, [_Z8evaluatePKfjPK10ParametersjPf_param_3];
	mov.u32 	%r1, %tid.x;
	mov.u32 	%r6, %ctaid.x;
	setp.ge.u32 	%p1, %r1, %r4;
	setp.ge.u32 	%p2, %r6, %r5;
	or.pred  	%p3, %p1, %p2;
	@%p3 bra 	$L__BB0_4;
	ld.param.u64 	%rd55, [_Z8evaluatePKfjPK10ParametersjPf_param_2];
	ld.param.u64 	%rd54, [_Z8evaluatePKfjPK10ParametersjPf_param_0];
	cvta.to.global.u64 	%rd10, %rd55;
	cvta.to.global.u64 	%rd11, %rd54;
	mul.wide.u32 	%rd12, %r1, 4;
	add.s64 	%rd13, %rd11, %rd12;
	ld.global.f32 	%f1, [%rd13];
	add.s32 	%r8, %r4, %r1;
	mul.wide.u32 	%rd14, %r8, 4;
	add.s64 	%rd15, %rd11, %rd14;
	ld.global.f32 	%f2, [%rd15];
	add.s32 	%r9, %r8, %r4;
	mul.wide.u32 	%rd16, %r9, 4;
	add.s64 	%rd17, %rd11, %rd16;
	ld.global.f32 	%f3, [%rd17];
	add.s32 	%r10, %r9, %r4;
	mul.wide.u32 	%rd18, %r10, 4;
	add.s64 	%rd19, %rd11, %rd18;
	ld.global.f32 	%f4, [%rd19];
	add.s32 	%r11, %r10, %r4;
	mul.wide.u32 	%rd20, %r11, 4;
	add.s64 	%rd21, %rd11, %rd20;
	ld.global.f32 	%f5, [%rd21];
	add.s32 	%r12, %r11, %r4;
	mul.wide.u32 	%rd22, %r12, 4;
	add.s64 	%rd23, %rd11, %rd22;
	ld.global.f32 	%f6, [%rd23];
	add.s32 	%r13, %r12, %r4;
	mul.wide.u32 	%rd24, %r13, 4;
	add.s64 	%rd25, %rd11, %rd24;
	ld.global.f32 	%f7, [%rd25];
	add.s32 	%r14, %r13, %r4;
	mul.wide.u32 	%rd26, %r14, 4;
	add.s64 	%rd27, %rd11, %rd26;
	ld.global.f32 	%f8, [%rd27];
	add.s32 	%r15, %r14, %r4;
	mul.wide.u32 	%rd28, %r15, 4;
	add.s64 	%rd29, %rd11, %rd28;
	ld.global.f32 	%f9, [%rd29];
	add.s32 	%r16, %r15, %r4;
	mul.wide.u32 	%rd30, %r16, 4;
	add.s64 	%rd31, %rd11, %rd30;
	ld.global.f32 	%f10, [%rd31];
	add.s32 	%r17, %r16, %r4;
	mul.wide.u32 	%rd32, %r17, 4;
	add.s64 	%rd33, %rd11, %rd32;
	ld.global.f32 	%f11, [%rd33];
	add.s32 	%r18, %r17, %r4;
	mul.wide.u32 	%rd34, %r18, 4;
	add.s64 	%rd35, %rd11, %rd34;
	ld.global.f32 	%f12, [%rd35];
	add.s32 	%r19, %r18, %r4;
	mul.wide.u32 	%rd36, %r19, 4;
	add.s64 	%rd37, %rd11, %rd36;
	ld.global.f32 	%f13, [%rd37];
	add.s32 	%r20, %r19, %r4;
	mul.wide.u32 	%rd38, %r20, 4;
	add.s64 	%rd39, %rd11, %rd38;
	ld.global.f32 	%f14, [%rd39];
	add.s32 	%r21, %r20, %r4;
	mul.wide.u32 	%rd40, %r21, 4;
	add.s64 	%rd41, %rd11, %rd40;
	ld.global.f32 	%f15, [%rd41];
	add.s32 	%r22, %r21, %r4;
	mul.wide.u32 	%rd42, %r22, 4;
	add.s64 	%rd43, %rd11, %rd42;
	ld.global.f32 	%f16, [%rd43];
	add.s32 	%r23, %r22, %r4;
	mul.wide.u32 	%rd44, %r23, 4;
	add.s64 	%rd45, %rd11, %rd44;
	ld.global.f32 	%f17, [%rd45];
	add.s32 	%r24, %r23, %r4;
	mul.wide.u32 	%rd46, %r24, 4;
	add.s64 	%rd47, %rd11, %rd46;
	ld.global.f32 	%f18, [%rd47];
	add.s32 	%r25, %r24, %r4;
	mul.wide.u32 	%rd48, %r25, 4;
	add.s64 	%rd49, %rd11, %rd48;
	ld.global.f32 	%f19, [%rd49];
	mul.wide.u32 	%rd50, %r6, 640;
	add.s64 	%rd58, %rd10, %rd50;
	add.s64 	%rd57, %rd58, 624;
	mov.f32 	%f123, 0f00000000;
	mov.b32 	%r29, 0;
$L__BB0_2:
	ld.global.f32 	%f23, [%rd58];
	mul.f32 	%f24, %f1, %f23;
	ld.global.f32 	%f25, [%rd58+304];
	sub.f32 	%f26, %f24, %f25;
	fma.rn.f32 	%f27, %f26, 0f40000000, 0f00000000;
	ld.global.f32 	%f28, [%rd58+4];
	mul.f32 	%f29, %f2, %f28;
	ld.global.f32 	%f30, [%rd58+308];
	sub.f32 	%f31, %f29, %f30;
	fma.rn.f32 	%f32, %f31, 0f40000000, %f27;
	ld.global.f32 	%f33, [%rd58+8];
	mul.f32 	%f34, %f3, %f33;
	ld.global.f32 	%f35, [%rd58+312];
	sub.f32 	%f36, %f34, %f35;
	fma.rn.f32 	%f37, %f36, 0f40000000, %f32;
	ld.global.f32 	%f38, [%rd58+12];
	mul.f32 	%f39, %f4, %f38;
	ld.global.f32 	%f40, [%rd58+316];
	sub.f32 	%f41, %f39, %f40;
	fma.rn.f32 	%f42, %f41, 0f40000000, %f37;
	ld.global.f32 	%f43, [%rd58+16];
	mul.f32 	%f44, %f5, %f43;
	ld.global.f32 	%f45, [%rd58+320];
	sub.f32 	%f46, %f44, %f45;
	fma.rn.f32 	%f47, %f46, 0f40000000, %f42;
	ld.global.f32 	%f48, [%rd58+20];
	mul.f32 	%f49, %f6, %f48;
	ld.global.f32 	%f50, [%rd58+324];
	sub.f32 	%f51, %f49, %f50;
	fma.rn.f32 	%f52, %f51, 0f40000000, %f47;
	ld.global.f32 	%f53, [%rd58+24];
	mul.f32 	%f54, %f7, %f53;
	ld.global.f32 	%f55, [%rd58+328];
	sub.f32 	%f56, %f54, %f55;
	fma.rn.f32 	%f57, %f56, 0f40000000, %f52;
	ld.global.f32 	%f58, [%rd58+28];
	mul.f32 	%f59, %f8, %f58;
	ld.global.f32 	%f60, [%rd58+332];
	sub.f32 	%f61, %f59, %f60;
	fma.rn.f32 	%f62, %f61, 0f40000000, %f57;
	ld.global.f32 	%f63, [%rd58+32];
	mul.f32 	%f64, %f9, %f63;
	ld.global.f32 	%f65, [%rd58+336];
	sub.f32 	%f66, %f64, %f65;
	fma.rn.f32 	%f67, %f66, 0f40000000, %f62;
	ld.global.f32 	%f68, [%rd58+36];
	mul.f32 	%f69, %f10, %f68;
	ld.global.f32 	%f70, [%rd58+340];
	sub.f32 	%f71, %f69, %f70;
	fma.rn.f32 	%f72, %f71, 0f40000000, %f67;
	ld.global.f32 	%f73, [%rd58+40];
	mul.f32 	%f74, %f11, %f73;
	ld.global.f32 	%f75, [%rd58+344];
	sub.f32 	%f76, %f74, %f75;
	fma.rn.f32 	%f77, %f76, 0f40000000, %f72;
	ld.global.f32 	%f78, [%rd58+44];
	mul.f32 	%f79, %f12, %f78;
	ld.global.f32 	%f80, [%rd58+348];
	sub.f32 	%f81, %f79, %f80;
	fma.rn.f32 	%f82, %f81, 0f40000000, %f77;
	ld.global.f32 	%f83, [%rd58+48];
	mul.f32 	%f84, %f13, %f83;
	ld.global.f32 	%f85, [%rd58+352];
	sub.f32 	%f86, %f84, %f85;
	fma.rn.f32 	%f87, %f86, 0f40000000, %f82;
	ld.global.f32 	%f88, [%rd58+52];
	mul.f32 	%f89, %f14, %f88;
	ld.global.f32 	%f90, [%rd58+356];
	sub.f32 	%f91, %f89, %f90;
	fma.rn.f32 	%f92, %f91, 0f40000000, %f87;
	ld.global.f32 	%f93, [%rd58+56];
	mul.f32 	%f94, %f15, %f93;
	ld.global.f32 	%f95, [%rd58+360];
	sub.f32 	%f96, %f94, %f95;
	fma.rn.f32 	%f97, %f96, 0f40000000, %f92;
	ld.global.f32 	%f98, [%rd58+60];
	mul.f32 	%f99, %f16, %f98;
	ld.global.f32 	%f100, [%rd58+364];
	sub.f32 	%f101, %f99, %f100;
	fma.rn.f32 	%f102, %f101, 0f40000000, %f97;
	ld.global.f32 	%f103, [%rd58+64];
	mul.f32 	%f104, %f17, %f103;
	ld.global.f32 	%f105, [%rd58+368];
	sub.f32 	%f106, %f104, %f105;
	fma.rn.f32 	%f107, %f106, 0f40000000, %f102;
	ld.global.f32 	%f108, [%rd58+68];
	mul.f32 	%f109, %f18, %f108;
	ld.global.f32 	%f110, [%rd58+372];
	sub.f32 	%f111, %f109, %f110;
	fma.rn.f32 	%f112, %f111, 0f40000000, %f107;
	ld.global.f32 	%f113, [%rd58+72];
	mul.f32 	%f114, %f19, %f113;
	ld.global.f32 	%f115, [%rd58+376];
	sub.f32 	%f116, %f114, %f115;
	fma.rn.f32 	%f117, %f116, 0f40000000, %f112;
	ld.global.f32 	%f118, [%rd57+-16];
	mul.f32 	%f119, %f117, %f118;
	mul.f32 	%f120, %f119, 0fBFB8AA3B;
	ex2.approx.f32 	%f121, %f120;
	ld.global.f32 	%f122, [%rd57];
	fma.rn.f32 	%f123, %f121, %f122, %f123;
	add.s32 	%r29, %r29, 1;
	add.s64 	%rd58, %rd58, 76;
	add.s64 	%rd57, %rd57, 4;
	setp.ne.s32 	%p4, %r29, 4;
	@%p4 bra 	$L__BB0_2;
	ld.param.u64 	%rd56, [_Z8evaluatePKfjPK10ParametersjPf_param_4];
	mad.lo.s32 	%r28, %r4, %r6, %r1;
	cvta.to.global.u64 	%rd51, %rd56;
	mul.wide.s32 	%rd52, %r28, 4;
	add.s64 	%rd53, %rd51, %rd52;
	st.global.f32 	[%rd53], %f123;
$L__BB0_4:
	ret;

}


// ===== COMPILED SASS (sm_100) =====

	.target	sm_100

	.elftype	@"ET_EXEC"


//--------------------- .note.nv.tkinfo           --------------------------
	.section	.note.nv.tkinfo,"",@"SHT_NOTE"
	.sectionflags	@"SHF_NOTE_NV_TKINFO"
	.tkinfo
        /*0018*/ 	.word	0x00000002
        /*0030*/ 	.string	""
        /*0030*/ 	.string	"ptxas"
        /*0030*/ 	.string	"Cuda compilation tools, release 13.0, V13.0.88"
        /*0030*/ 	.string	"Build cuda_13.0.r13.0/compiler.36424714_0"
        /*0030*/ 	.string	"-arch sm_100 -m 64 "



//--------------------- .note.nv.cuinfo           --------------------------
	.section	.note.nv.cuinfo,"",@"SHT_NOTE"
	.sectionflags	@"SHF_NOTE_NV_CUINFO"
        /*0018*/ 	.short	0x0002
        /*001a*/ 	.short	0x0064
        /*001c*/ 	.short	0x0082
	.zero		2


//--------------------- .nv.info                  --------------------------
	.section	.nv.info,"",@"SHT_CUDA_INFO"
	.align	4


	//----- nvinfo : EIATTR_REGCOUNT
	.align		4
        /*0000*/ 	.byte	0x04, 0x2f
        /*0002*/ 	.short	(.L_1 - .L_0)
	.align		4
.L_0:
        /*0004*/ 	.word	index@(_Z8evaluatePKfjPK10ParametersjPf)
        /*0008*/ 	.word	0x00000020


	//----- nvinfo : EIATTR_FRAME_SIZE
	.align		4
.L_1:
        /*000c*/ 	.byte	0x04, 0x11
        /*000e*/ 	.short	(.L_3 - .L_2)
	.align		4
.L_2:
        /*0010*/ 	.word	index@(_Z8evaluatePKfjPK10ParametersjPf)
        /*0014*/ 	.word	0x00000000


	//----- nvinfo : EIATTR_MIN_STACK_SIZE
	.align		4
.L_3:
        /*0018*/ 	.byte	0x04, 0x12
        /*001a*/ 	.short	(.L_5 - .L_4)
	.align		4
.L_4:
        /*001c*/ 	.word	index@(_Z8evaluatePKfjPK10ParametersjPf)
        /*0020*/ 	.word	0x00000000
.L_5:


//--------------------- .nv.compat                --------------------------
	.section	.nv.compat,"",@"SHT_CUDA_COMPAT_INFO"
	.align	4
        /*0000*/ 	.byte	0x02, 0x09, 0x00, 0x00, 0x02, 0x02, 0x01, 0x00, 0x02, 0x05, 0x05, 0x00, 0x03, 0x07, 0x01, 0x01
        /*0010*/ 	.byte	0x02, 0x03, 0x00, 0x00, 0x02, 0x06, 0x01, 0x00, 0x04, 0x0b, 0x08, 0x00, 0x01, 0x00, 0x00, 0x00
        /*0020*/ 	.byte	0x00, 0x00, 0x00, 0x00


//--------------------- .nv.info._Z8evaluatePKfjPK10ParametersjPf --------------------------
	.section	.nv.info._Z8evaluatePKfjPK10ParametersjPf,"",@"SHT_CUDA_INFO"
	.sectionflags	@""
	.align	4


	//----- nvinfo : EIATTR_CUDA_API_VERSION
	.align		4
        /*0000*/ 	.byte	0x04, 0x37
        /*0002*/ 	.short	(.L_7 - .L_6)
.L_6:
        /*0004*/ 	.word	0x00000082


	//----- nvinfo : EIATTR_KPARAM_INFO
	.align		4
.L_7:
        /*0008*/ 	.byte	0x04, 0x17
        /*000a*/ 	.short	(.L_9 - .L_8)
.L_8:
        /*000c*/ 	.word	0x00000000
        /*0010*/ 	.short	0x0004
        /*0012*/ 	.short	0x0020
        /*0014*/ 	.byte	0x00, 0xf5, 0x21, 0x00


	//----- nvinfo : EIATTR_KPARAM_INFO
	.align		4
.L_9:
        /*0018*/ 	.byte	0x04, 0x17
        /*001a*/ 	.short	(.L_11 - .L_10)
.L_10:
        /*001c*/ 	.word	0x00000000
        /*0020*/ 	.short	0x0003
        /*0022*/ 	.short	0x0018
        /*0024*/ 	.byte	0x00, 0xf0, 0x11, 0x00


	//----- nvinfo : EIATTR_KPARAM_INFO
	.align		4
.L_11:
        /*0028*/ 	.byte	0x04, 0x17
        /*002a*/ 	.short	(.L_13 - .L_12)
.L_12:
        /*002c*/ 	.word	0x00000000
        /*0030*/ 	.short	0x0002
        /*0032*/ 	.short	0x0010
        /*0034*/ 	.byte	0x00, 0xf5, 0x21, 0x00


	//----- nvinfo : EIATTR_KPARAM_INFO
	.align		4
.L_13:
        /*0038*/ 	.byte	0x04, 0x17
        /*003a*/ 	.short	(.L_15 - .L_14)
.L_14:
        /*003c*/ 	.word	0x00000000
        /*0040*/ 	.short	0x0001
        /*0042*/ 	.short	0x0008
        /*0044*/ 	.byte	0x00, 0xf0, 0x11, 0x00


	//----- nvinfo : EIATTR_KPARAM_INFO
	.align		4
.L_15:
        /*0048*/ 	.byte	0x04, 0x17
        /*004a*/ 	.short	(.L_17 - .L_16)
.L_16:
        /*004c*/ 	.word	0x00000000
        /*0050*/ 	.short	0x0000
        /*0052*/ 	.short	0x0000
        /*0054*/ 	.byte	0x00, 0xf5, 0x21, 0x00


	//----- nvinfo : EIATTR_SPARSE_MMA_MASK
	.align		4
.L_17:
        /*0058*/ 	.byte	0x03, 0x50
        /*005a*/ 	.short	0x0000


	//----- nvinfo : EIATTR_MAXREG_COUNT
	.align		4
        /*005c*/ 	.byte	0x03, 0x1b
        /*005e*/ 	.short	0x00ff


	//----- nvinfo : EIATTR_MERCURY_ISA_VERSION
	.align		4
        /*0060*/ 	.byte	0x03, 0x5f
        /*0062*/ 	.short	0x0101


	//----- nvinfo : EIATTR_VRC_CTA_INIT_COUNT
	.align		4
        /*0064*/ 	.byte	0x02, 0x4a
	.zero		1
	.zero		1


	//----- nvinfo : EIATTR_EXIT_INSTR_OFFSETS
	.align		4
        /*0068*/ 	.byte	0x04, 0x1c
        /*006a*/ 	.short	(.L_19 - .L_18)


	//   ....[0]....
.L_18:
        /*006c*/ 	.word	0x00000070


	//   ....[1]....
        /*0070*/ 	.word	0x00000b20


	//----- nvinfo : EIATTR_CBANK_PARAM_SIZE
	.align		4
.L_19:
        /*0074*/ 	.byte	0x03, 0x19
        /*0076*/ 	.short	0x0028


	//----- nvinfo : EIATTR_PARAM_CBANK
	.align		4
        /*0078*/ 	.byte	0x04, 0x0a
        /*007a*/ 	.short	(.L_21 - .L_20)
	.align		4
.L_20:
        /*007c*/ 	.word	index@(.nv.constant0._Z8evaluatePKfjPK10ParametersjPf)
        /*0080*/ 	.short	0x0380
        /*0082*/ 	.short	0x0028


	//----- nvinfo : EIATTR_SW_WAR
	.align		4
.L_21:
        /*0084*/ 	.byte	0x04, 0x36
        /*0086*/ 	.short	(.L_23 - .L_22)
.L_22:
        /*0088*/ 	.word	0x00000008
.L_23:


//--------------------- .nv.callgraph             --------------------------
	.section	.nv.callgraph,"",@"SHT_CUDA_CALLGRAPH"
	.align	4
	.sectionentsize	8
	.align		4
        /*0000*/ 	.word	0x00000000
	.align		4
        /*0004*/ 	.word	0xffffffff
	.align		4
        /*0008*/ 	.word	0x00000000
	.align		4
        /*000c*/ 	.word	0xfffffffe
	.align		4
        /*0010*/ 	.word	0x00000000
	.align		4
        /*0014*/ 	.word	0xfffffffd
	.align		4
        /*0018*/ 	.word	0x00000000
	.align		4
        /*001c*/ 	.word	0xfffffffc


//--------------------- .text._Z8evaluatePKfjPK10ParametersjPf --------------------------
	.section	.text._Z8evaluatePKfjPK10ParametersjPf,"ax",@progbits
	.align	128
        .global         _Z8evaluatePKfjPK10ParametersjPf
        .type           _Z8evaluatePKfjPK10ParametersjPf,@function
        .size           _Z8evaluatePKfjPK10ParametersjPf,(.L_x_2 - _Z8evaluatePKfjPK10ParametersjPf)
        .other          _Z8evaluatePKfjPK10ParametersjPf,@"STO_CUDA_ENTRY STV_DEFAULT"
_Z8evaluatePKfjPK10ParametersjPf:
.text._Z8evaluatePKfjPK10ParametersjPf:
[----:B------:R-:W-:Y:S01]  /*0000*/  LDC R1, c[0x0][0x37c] ;  /* 0x0000df00ff017b82 */ /* 0x000fe20000000800 */
[----:B------:R-:W0:Y:S07]  /*0010*/  S2R R0, SR_TID.X ;  /* 0x0000000000007919 */ /* 0x000e2e0000002100 */
[----:B------:R-:W1:Y:S01]  /*0020*/  S2UR UR6, SR_CTAID.X ;  /* 0x00000000000679c3 */ /* 0x000e620000002500 */
[----:B------:R-:W0:Y:S07]  /*0030*/  LDCU UR10, c[0x0][0x388] ;  /* 0x00007100ff0a77ac */ /* 0x000e2e0008000800 */
[----:B------:R-:W1:Y:S02]  /*0040*/  LDC R2, c[0x0][0x398] ;  /* 0x0000e600ff027b82 */ /* 0x000e640000000800 */
[----:B-1----:R-:W-:-:S04]  /*0050*/  ISETP.LE.U32.AND P0, PT, R2, UR6, PT ;  /* 0x0000000602007c0c */ /* 0x002fc8000bf03070 */
[----:B0-----:R-:W-:-:S13]  /*0060*/  ISETP.GE.U32.OR P0, PT, R0, UR10, P0 ;  /* 0x0000000a00007c0c */ /* 0x001fda0008706470 */
[----:B------:R-:W-:Y:S05]  /*0070*/  @P0 EXIT ;  /* 0x000000000000094d */ /* 0x000fea0003800000 */
[----:B------:R-:W-:Y:S01]  /*0080*/  IADD3 R11, PT, PT, R0, UR10, RZ ;  /* 0x0000000a000b7c10 */ /* 0x000fe2000fffe0ff */
[----:B------:R-:W0:Y:S01]  /*0090*/  LDC.64 R26, c[0x0][0x380] ;  /* 0x0000e000ff1a7b82 */ /* 0x000e220000000a00 */
[----:B------:R-:W1:Y:S02]  /*00a0*/  LDCU.64 UR8, c[0x0][0x358] ;  /* 0x00006b00ff0877ac */ /* 0x000e640008000a00 */
[----:B------:R-:W-:Y:S01]  /*00b0*/  IADD3 R5, PT, PT, R11, UR10, RZ ;  /* 0x0000000a0b057c10 */ /* 0x000fe2000fffe0ff */
[----:B------:R-:W2:Y:S03]  /*00c0*/  LDCU.64 UR4, c[0x0][0x390] ;  /* 0x00007200ff0477ac */ /* 0x000ea60008000a00 */
[----:B------:R-:W-:-:S04]  /*00d0*/  IADD3 R7, PT, PT, R5, UR10, RZ ;  /* 0x0000000a05077c10 */ /* 0x000fc8000fffe0ff */
[----:B------:R-:W-:-:S04]  /*00e0*/  IADD3 R21, PT, PT, R7, UR10, RZ ;  /* 0x0000000a07157c10 */ /* 0x000fc8000fffe0ff */
[----:B------:R-:W-:-:S04]  /*00f0*/  IADD3 R29, PT, PT, R21, UR10, RZ ;  /* 0x0000000a151d7c10 */ /* 0x000fc8000fffe0ff */
[----:B------:R-:W-:-:S04]  /*0100*/  IADD3 R9, PT, PT, R29, UR10, RZ ;  /* 0x0000000a1d097c10 */ /* 0x000fc8000fffe0ff */
[----:B------:R-:W-:Y:S01]  /*0110*/  IADD3 R15, PT, PT, R9, UR10, RZ ;  /* 0x0000000a090f7c10 */ /* 0x000fe2000fffe0ff */
[----:B0-----:R-:W-:-:S03]  /*0120*/  IMAD.WIDE.U32 R10, R11, 0x4, R26 ;  /* 0x000000040b0a7825 */ /* 0x001fc600078e001a */
[----:B------:R-:W-:Y:S01]  /*0130*/  IADD3 R23, PT, PT, R15, UR10, RZ ;  /* 0x0000000a0f177c10 */ /* 0x000fe2000fffe0ff */
[--C-:B------:R-:W-:Y:S01]  /*0140*/  IMAD.WIDE.U32 R18, R0, 0x4, R26.reuse ;  /* 0x0000000400127825 */ /* 0x100fe200078e001a */
[----:B-1----:R0:W5:Y:S02]  /*0150*/  LDG.E R3, desc[UR8][R10.64] ;  /* 0x000000080a037981 */ /* 0x002164000c1e1900 */
[----:B------:R-:W-:Y:S01]  /*0160*/  IADD3 R17, PT, PT, R23, UR10, RZ ;  /* 0x0000000a17117c10 */ /* 0x000fe2000fffe0ff */
[--C-:B------:R-:W-:Y:S01]  /*0170*/  IMAD.WIDE.U32 R4, R5, 0x4, R26.reuse ;  /* 0x0000000405047825 */ /* 0x100fe200078e001a */
[----:B------:R1:W5:Y:S02]  /*0180*/  LDG.E R2, desc[UR8][R18.64] ;  /* 0x0000000812027981 */ /* 0x000364000c1e1900 */
[----:B------:R-:W-:Y:S01]  /*0190*/  IADD3 R13, PT, PT, R17, UR10, RZ ;  /* 0x0000000a110d7c10 */ /* 0x000fe2000fffe0ff */
[--C-:B------:R-:W-:Y:S02]  /*01a0*/  IMAD.WIDE.U32 R8, R9, 0x4, R26.reuse ;  /* 0x0000000409087825 */ /* 0x100fe400078e001a */
[----:B------:R-:W5:Y:S01]  /*01b0*/  LDG.E R4, desc[UR8][R4.64] ;  /* 0x0000000804047981 */ /* 0x000f62000c1e1900 */
[----:B------:R-:W-:Y:S01]  /*01c0*/  IADD3 R25, PT, PT, R13, UR10, RZ ;  /* 0x0000000a0d197c10 */ /* 0x000fe2000fffe0ff */
[----:B0-----:R-:W-:-:S02]  /*01d0*/  IMAD.WIDE.U32 R10, R7, 0x4, R26 ;  /* 0x00000004070a7825 */ /* 0x001fc400078e001a */
[----:B------:R-:W5:Y:S02]  /*01e0*/  LDG.E R8, desc[UR8][R8.64] ;  /* 0x0000000808087981 */ /* 0x000f64000c1e1900 */
[--C-:B------:R-:W-:Y:S01]  /*01f0*/  IMAD.WIDE.U32 R6, R21, 0x4, R26.reuse ;  /* 0x0000000415067825 */ /* 0x100fe200078e001a */
[----:B------:R-:W-:Y:S01]  /*0200*/  IADD3 R21, PT, PT, R25, UR10, RZ ;  /* 0x0000000a19157c10 */ /* 0x000fe2000fffe0ff */
[----:B------:R0:W5:Y:S03]  /*0210*/  LDG.E R5, desc[UR8][R10.64] ;  /* 0x000000080a057981 */ /* 0x000166000c1e1900 */
[----:B-1----:R-:W-:Y:S01]  /*0220*/  IADD3 R19, PT, PT, R21, UR10, RZ ;  /* 0x0000000a15137c10 */ /* 0x002fe2000fffe0ff */
[--C-:B------:R-:W-:Y:S01]  /*0230*/  IMAD.WIDE.U32 R14, R15, 0x4, R26.reuse ;  /* 0x000000040f0e7825 */ /* 0x100fe200078e001a */
[----:B------:R-:W5:Y:S03]  /*0240*/  LDG.E R6, desc[UR8][R6.64] ;  /* 0x0000000806067981 */ /* 0x000f66000c1e1900 */
[--C-:B------:R-:W-:Y:S01]  /*0250*/  IMAD.WIDE.U32 R28, R29, 0x4, R26.reuse ;  /* 0x000000041d1c7825 */ /* 0x100fe200078e001a */
[----:B------:R1:W5:Y:S03]  /*0260*/  LDG.E R9, desc[UR8][R14.64] ;  /* 0x000000080e097981 */ /* 0x000366000c1e1900 */
[----:B0-----:R-:W-:Y:S01]  /*0270*/  IMAD.WIDE.U32 R10, R23, 0x4, R26 ;  /* 0x00000004170a7825 */ /* 0x001fe200078e001a */
[----:B------:R-:W-:-:S03]  /*0280*/  IADD3 R23, PT, PT, R19, UR10, RZ ;  /* 0x0000000a13177c10 */ /* 0x000fc6000fffe0ff */
[----:B------:R-:W-:Y:S01]  /*0290*/  IMAD.WIDE.U32 R16, R17, 0x4, R26 ;  /* 0x0000000411107825 */ /* 0x000fe200078e001a */
[----:B------:R0:W5:Y:S01]  /*02a0*/  LDG.E R7, desc[UR8][R28.64] ;  /* 0x000000081c077981 */ /* 0x000162000c1e1900 */
[----:B-1----:R-:W-:-:S03]  /*02b0*/  IADD3 R15, PT, PT, R23, UR10, RZ ;  /* 0x0000000a170f7c10 */ /* 0x002fc6000fffe0ff */
[----:B------:R-:W5:Y:S01]  /*02c0*/  LDG.E R10, desc[UR8][R10.64] ;  /* 0x000000080a0a7981 */ /* 0x000f62000c1e1900 */
[----:B------:R-:W-:Y:S01]  /*02d0*/  IMAD.WIDE.U32 R20, R21, 0x4, R26 ;  /* 0x0000000415147825 */ /* 0x000fe200078e001a */
[----:B0-----:R-:W-:-:S05]  /*02e0*/  IADD3 R29, PT, PT, R15, UR10, RZ ;  /* 0x0000000a0f1d7c10 */ /* 0x001fca000fffe0ff */
[----:B------:R-:W5:Y:S04]  /*02f0*/  LDG.E R20, desc[UR8][R20.64] ;  /* 0x0000000814147981 */ /* 0x000f68000c1e1900 */
[----:B------:R0:W5:Y:S01]  /*0300*/  LDG.E R11, desc[UR8][R16.64] ;  /* 0x00000008100b7981 */ /* 0x000162000c1e1900 */
[----:B------:R-:W-:-:S04]  /*0310*/  IMAD.WIDE.U32 R12, R13, 0x4, R26 ;  /* 0x000000040d0c7825 */ /* 0x000fc800078e001a */
[--C-:B------:R-:W-:Y:S02]  /*0320*/  IMAD.WIDE.U32 R24, R25, 0x4, R26.reuse ;  /* 0x0000000419187825 */ /* 0x100fe400078e001a */
[----:B------:R-:W5:Y:S02]  /*0330*/  LDG.E R12, desc[UR8][R12.64] ;  /* 0x000000080c0c7981 */ /* 0x000f64000c1e1900 */
[----:B0-----:R-:W-:Y:S01]  /*0340*/  IMAD.WIDE.U32 R16, R19, 0x4, R26 ;  /* 0x0000000413107825 */ /* 0x001fe200078e001a */
[----:B------:R-:W-:-:S04]  /*0350*/  IADD3 R19, PT, PT, R29, UR10, RZ ;  /* 0x0000000a1d137c10 */ /* 0x000fc8000fffe0ff */
[----:B------:R0:W5:Y:S01]  /*0360*/  LDG.E R21, desc[UR8][R16.64] ;  /* 0x0000000810157981 */ /* 0x000162000c1e1900 */
[----:B------:R-:W-:-:S03]  /*0370*/  IMAD.WIDE.U32 R22, R23, 0x4, R26 ;  /* 0x0000000417167825 */ /* 0x000fc600078e001a */
[----:B------:R-:W5:Y:S01]  /*0380*/  LDG.E R13, desc[UR8][R24.64] ;  /* 0x00000008180d7981 */ /* 0x000f62000c1e1900 */
[--C-:B------:R-:W-:Y:S01]  /*0390*/  IMAD.WIDE.U32 R14, R15, 0x4, R26.reuse ;  /* 0x000000040f0e7825 */ /* 0x100fe200078e001a */
[----:B--2---:R-:W-:Y:S02]  /*03a0*/  UIMAD.WIDE.U32 UR4, UR6, 0x280, UR4 ;  /* 0x00000280060478a5 */ /* 0x004fe4000f8e0004 */
[----:B------:R-:W5:Y:S01]  /*03b0*/  LDG.E R22, desc[UR8][R22.64] ;  /* 0x0000000816167981 */ /* 0x000f62000c1e1900 */
[----:B0-----:R-:W-:Y:S01]  /*03c0*/  IADD3 R17, PT, PT, R19, UR10, RZ ;  /* 0x0000000a13117c10 */ /* 0x001fe2000fffe0ff */
[----:B------:R-:W-:-:S04]  /*03d0*/  IMAD.WIDE.U32 R28, R29, 0x4, R26 ;  /* 0x000000041d1c7825 */ /* 0x000fc800078e001a */
[--C-:B------:R-:W-:Y:S01]  /*03e0*/  IMAD.WIDE.U32 R18, R19, 0x4, R26.reuse ;  /* 0x0000000413127825 */ /* 0x100fe200078e001a */
[----:B------:R0:W5:Y:S03]  /*03f0*/  LDG.E R24, desc[UR8][R28.64] ;  /* 0x000000081c187981 */ /* 0x000166000c1e1900 */
[----:B------:R-:W-:Y:S01]  /*0400*/  IMAD.WIDE.U32 R26, R17, 0x4, R26 ;  /* 0x00000004111a7825 */ /* 0x000fe200078e001a */
[----:B------:R-:W5:Y:S01]  /*0410*/  LDG.E R25, desc[UR8][R18.64] ;  /* 0x0000000812197981 */ /* 0x000f62000c1e1900 */
[----:B------:R-:W-:-:S03]  /*0420*/  UIADD3 UR6, UP0, UPT, UR4, 0x270, URZ ;  /* 0x0000027004067890 */ /* 0x000fc6000ff1e0ff */
[----:B------:R1:W5:Y:S04]  /*0430*/  LDG.E R23, desc[UR8][R14.64] ;  /* 0x000000080e177981 */ /* 0x000368000c1e1900 */
[----:B------:R2:W5:Y:S01]  /*0440*/  LDG.E R26, desc[UR8][R26.64] ;  /* 0x000000081a1a7981 */ /* 0x000562000c1e1900 */
[----:B0-----:R-:W-:Y:S01]  /*0450*/  HFMA2 R28, -RZ, RZ, 0, 0 ;  /* 0x00000000ff1c7431 */ /* 0x001fe200000001ff */
[----:B------:R-:W-:Y:S01]  /*0460*/  MOV R17, UR5 ;  /* 0x0000000500117c02 */ /* 0x000fe20008000f00 */
[----:B------:R-:W-:Y:S01]  /*0470*/  UIADD3.X UR7, UPT, UPT, URZ, UR5, URZ, UP0, !UPT ;  /* 0x00000005ff077290 */ /* 0x000fe200087fe4ff */
[----:B------:R-:W-:Y:S02]  /*0480*/  MOV R16, UR4 ;  /* 0x0000000400107c02 */ /* 0x000fe40008000f00 */
[----:B-1----:R-:W-:-:S02]  /*0490*/  MOV R15, UR5 ;  /* 0x00000005000f7c02 */ /* 0x002fc40008000f00 */
[----:B------:R-:W-:Y:S01]  /*04a0*/  MOV R14, UR4 ;  /* 0x00000004000e7c02 */ /* 0x000fe20008000f00 */
[----:B------:R-:W-:-:S06]  /*04b0*/  UMOV UR4, URZ ;  /* 0x000000ff00047c82 */ /* 0x000fcc0008000000 */
.L_x_0:
[----:B------:R-:W-:-:S05]  /*04c0*/  MOV R14, R16 ;  /* 0x00000010000e7202 */ /* 0x000fca0000000f00 */
[----:B------:R-:W3:Y:S04]  /*04d0*/  LDG.E R17, desc[UR8][R14.64] ;  /* 0x000000080e117981 */ /* 0x000ee8000c1e1900 */
[----:B------:R-:W3:Y:S04]  /*04e0*/  LDG.E R19, desc[UR8][R14.64+0x130] ;  /* 0x000130080e137981 */ /* 0x000ee8000c1e1900 */
[----:B--2---:R-:W2:Y:S04]  /*04f0*/  LDG.E R27, desc[UR8][R14.64+0x134] ;  /* 0x000134080e1b7981 */ /* 0x004ea8000c1e1900 */
[----:B------:R-:W4:Y:S01]  /*0500*/  LDG.E R18, desc[UR8][R14.64+0x8] ;  /* 0x000008080e127981 */ /* 0x000f22000c1e1900 */
[----:B---3-5:R-:W-:-:S03]  /*0510*/  FFMA R16, R2, R17, -R19 ;  /* 0x0000001102107223 */ /* 0x028fc60000000813 */
[----:B------:R-:W2:Y:S04]  /*0520*/  LDG.E R19, desc[UR8][R14.64+0x4] ;  /* 0x000004080e137981 */ /* 0x000ea8000c1e1900 */
[----:B------:R-:W4:Y:S01]  /*0530*/  LDG.E R17, desc[UR8][R14.64+0x138] ;  /* 0x000138080e117981 */ /* 0x000f22000c1e1900 */
[----:B------:R-:W-:Y:S01]  /*0540*/  FFMA R16, R16, 2, RZ ;  /* 0x4000000010107823 */ /* 0x000fe200000000ff */
[----:B--2---:R-:W-:Y:S02]  /*0550*/  FFMA R19, R3, R19, -R27 ;  /* 0x0000001303137223 */ /* 0x004fe4000000081b */
[----:B------:R-:W2:Y:S01]  /*0560*/  LDG.E R27, desc[UR8][R14.64+0x13c] ;  /* 0x00013c080e1b7981 */ /* 0x000ea2000c1e1900 */
[----:B----4-:R-:W-:Y:S01]  /*0570*/  FFMA R17, R4, R18, -R17 ;  /* 0x0000001204117223 */ /* 0x010fe20000000811 */
[----:B------:R-:W-:-:S02]  /*0580*/  FFMA R16, R19, 2, R16 ;  /* 0x4000000013107823 */ /* 0x000fc40000000010 */
[----:B------:R-:W2:Y:S02]  /*0590*/  LDG.E R18, desc[UR8][R14.64+0xc] ;  /* 0x00000c080e127981 */ /* 0x000ea4000c1e1900 */
[----:B------:R-:W-:Y:S02]  /*05a0*/  FFMA R16, R17, 2, R16 ;  /* 0x4000000011107823 */ /* 0x000fe40000000010 */
[----:B------:R-:W3:Y:S04]  /*05b0*/  LDG.E R19, desc[UR8][R14.64+0x140] ;  /* 0x000140080e137981 */ /* 0x000ee8000c1e1900 */
[----:B------:R-:W3:Y:S01]  /*05c0*/  LDG.E R17, desc[UR8][R14.64+0x10] ;  /* 0x000010080e117981 */ /* 0x000ee2000c1e1900 */
[----:B--2---:R-:W-:-:S03]  /*05d0*/  FFMA R27, R5, R18, -R27 ;  /* 0x00000012051b7223 */ /* 0x004fc6000000081b */
[----:B------:R-:W2:Y:S01]  /*05e0*/  LDG.E R18, desc[UR8][R14.64+0x14] ;  /* 0x000014080e127981 */ /* 0x000ea2000c1e1900 */
[----:B------:R-:W-:-:S03]  /*05f0*/  FFMA R16, R27, 2, R16 ;  /* 0x400000001b107823 */ /* 0x000fc60000000010 */
[----:B------:R-:W2:Y:S01]  /*0600*/  LDG.E R27, desc[UR8][R14.64+0x144] ;  /* 0x000144080e1b7981 */ /* 0x000ea2000c1e1900 */
[----:B---3--:R-:W-:-:S03]  /*0610*/  FFMA R17, R6, R17, -R19 ;  /* 0x0000001106117223 */ /* 0x008fc60000000813 */
[----:B------:R-:W3:Y:S01]  /*0620*/  LDG.E R19, desc[UR8][R14.64+0x148] ;  /* 0x000148080e137981 */ /* 0x000ee2000c1e1900 */
[----:B------:R-:W-:-:S03]  /*0630*/  FFMA R16, R17, 2, R16 ;  /* 0x4000000011107823 */ /* 0x000fc60000000010 */
        /* <DEDUP_REMOVED lines=49> */
[----:B--2---:R-:W-:-:S04]  /*0950*/  FFMA R27, R25, R18, -R27 ;  /* 0x00000012191b7223 */ /* 0x004fc8000000081b */
[----:B------:R-:W-:Y:S01]  /*0960*/  FFMA R16, R27, 2, R16 ;  /* 0x400000001b107823 */ /* 0x000fe20000000010 */
[----:B---3--:R-:W-:-:S04]  /*0970*/  FFMA R17, R26, R17, -R19 ;  /* 0x000000111a117223 */ /* 0x008fc80000000813 */
[----:B------:R-:W-:Y:S01]  /*0980*/  FFMA R18, R17, 2, R16 ;  /* 0x4000000011127823 */ /* 0x000fe20000000010 */
[----:B------:R-:W-:Y:S02]  /*0990*/  MOV R17, UR7 ;  /* 0x0000000700117c02 */ /* 0x000fe40008000f00 */
[----:B------:R-:W-:-:S05]  /*09a0*/  MOV R16, UR6 ;  /* 0x0000000600107c02 */ /* 0x000fca0008000f00 */
[----:B------:R-:W2:Y:S01]  /*09b0*/  LDG.E R17, desc[UR8][R16.64+-0x10] ;  /* 0xfffff00810117981 */ /* 0x000ea2000c1e1900 */
[----:B------:R-:W-:Y:S01]  /*09c0*/  MOV R19, UR7 ;  /* 0x0000000700137c02 */ /* 0x000fe20008000f00 */
[----:B------:R-:W-:Y:S01]  /*09d0*/  UIADD3 UR4, UPT, UPT, UR4, 0x1, URZ ;  /* 0x0000000104047890 */ /* 0x000fe2000fffe0ff */
[----:B--2---:R-:W-:Y:S01]  /*09e0*/  FMUL R27, R18, R17 ;  /* 0x00000011121b7220 */ /* 0x004fe20000400000 */
[----:B------:R-:W-:-:S06]  /*09f0*/  MOV R18, UR6 ;  /* 0x0000000600127c02 */ /* 0x000fcc0008000f00 */
[----:B------:R-:W2:Y:S01]  /*0a00*/  LDG.E R18, desc[UR8][R18.64] ;  /* 0x0000000812127981 */ /* 0x000ea2000c1e1900 */
[----:B------:R-:W-:-:S05]  /*0a10*/  FMUL R27, R27, -1.4426950216293334961 ;  /* 0xbfb8aa3b1b1b7820 */ /* 0x000fca0000400000 */
[----:B------:R-:W-:Y:S01]  /*0a20*/  FSETP.GEU.AND P0, PT, R27, -126, PT ;  /* 0xc2fc00001b00780b */ /* 0x000fe20003f0e000 */
[----:B------:R-:W-:-:S12]  /*0a30*/  UIADD3 UR6, UP0, UPT, UR6, 0x4, URZ ;  /* 0x0000000406067890 */ /* 0x000fd8000ff1e0ff */
[----:B------:R-:W-:-:S04]  /*0a40*/  @!P0 FMUL R27, R27, 0.5 ;  /* 0x3f0000001b1b8820 */ /* 0x000fc80000400000 */
[----:B------:R-:W0:Y:S01]  /*0a50*/  MUFU.EX2 R29, R27 ;  /* 0x0000001b001d7308 */ /* 0x000e220000000800 */
[----:B------:R-:W-:Y:S02]  /*0a60*/  UIADD3.X UR7, UPT, UPT, URZ, UR7, URZ, UP0, !UPT ;  /* 0x00000007ff077290 */ /* 0x000fe400087fe4ff */
[----:B------:R-:W-:Y:S01]  /*0a70*/  UISETP.NE.AND UP0, UPT, UR4, 0x4, UPT ;  /* 0x000000040400788c */ /* 0x000fe2000bf05270 */
[----:B0-----:R-:W-:Y:S01]  /*0a80*/  @!P0 FMUL R29, R29, R29 ;  /* 0x0000001d1d1d8220 */ /* 0x001fe20000400000 */
[----:B------:R-:W-:-:S04]  /*0a90*/  IADD3 R16, P0, PT, R14, 0x4c, RZ ;  /* 0x0000004c0e107810 */ /* 0x000fc80007f1e0ff */
[----:B------:R-:W-:Y:S01]  /*0aa0*/  IADD3.X R15, PT, PT, RZ, R15, RZ, P0, !PT ;  /* 0x0000000fff0f7210 */ /* 0x000fe200007fe4ff */
[----:B--2---:R-:W-:Y:S02]  /*0ab0*/  FFMA R28, R29, R18, R28 ;  /* 0x000000121d1c7223 */ /* 0x004fe4000000001c */
[----:B------:R-:W-:Y:S06]  /*0ac0*/  BRA.U UP0, `(.L_x_0) ;  /* 0xfffffff9007c7547 */ /* 0x000fec000b83ffff */
[----:B------:R-:W0:Y:S01]  /*0ad0*/  S2R R5, SR_CTAID.X ;  /* 0x0000000000057919 */ /* 0x000e220000002500 */
[----:B------:R-:W1:Y:S01]  /*0ae0*/  LDC.64 R2, c[0x0][0x3a0] ;  /* 0x0000e800ff027b82 */ /* 0x000e620000000a00 */
[----:B0-----:R-:W-:-:S04]  /*0af0*/  IMAD R5, R5, UR10, R0 ;  /* 0x0000000a05057c24 */ /* 0x001fc8000f8e0200 */
[----:B-1----:R-:W-:-:S05]  /*0b00*/  IMAD.WIDE R2, R5, 0x4, R2 ;  /* 0x0000000405027825 */ /* 0x002fca00078e0202 */
[----:B------:R-:W-:Y:S01]  /*0b10*/  STG.E desc[UR8][R2.64], R28 ;  /* 0x0000001c02007986 */ /* 0x000fe2000c101908 */
[----:B------:R-:W-:Y:S05]  /*0b20*/  EXIT ;  /* 0x000000000000794d */ /* 0x000fea0003800000 */
.L_x_1:
[----:B------:R-:W-:-:S00]  /*0b30*/  BRA `(.L_x_1) ;  /* 0xfffffffc00fc7947 */ /* 0x000fc0000383ffff */
[----:B------:R-:W-:-:S00]  /*0b40*/  NOP ;  /* 0x0000000000007918 */ /* 0x000fc00000000000 */
        /* <DEDUP_REMOVED lines=11> */
.L_x_2:


//--------------------- .nv.shared.reserved.0     --------------------------
	.section	.nv.shared.reserved.0,"aw",@nobits
	.weak		__nv_reservedSMEM_offset_0_alias
	.size		__nv_reservedSMEM_offset_0_alias, 0, 64
	.other		__nv_reservedSMEM_offset_0_alias,@"STO_CUDA_RESERVED_SHARED STV_DEFAULT"
__nv_reservedSMEM_offset_0_alias:
	.zero		0
	.zero		64


//--------------------- .nv.constant0._Z8evaluatePKfjPK10ParametersjPf --------------------------
	.section	.nv.constant0._Z8evaluatePKfjPK10ParametersjPf,"a",@progbits
	.sectionflags	@""
	.align	4
.nv.constant0._Z8evaluatePKfjPK10ParametersjPf:
	.zero		936


//--------------------- SYMBOLS --------------------------

	.type		.nv.reservedSmem.offset0,@object
	.size		.nv.reservedSmem.offset0,0x4
